//
// Generated by NVIDIA NVVM Compiler
//
// Compiler Build ID: CL-36424714
// Cuda compilation tools, release 13.0, V13.0.88
// Based on NVVM 20.0.0
//

.version 9.0
.target sm_100
.address_size 64

	// .globl	_Z8arrayAddPfS_S_i

.visible .entry _Z8arrayAddPfS_S_i(
	.param .u64 .ptr .align 1 _Z8arrayAddPfS_S_i_param_0,
	.param .u64 .ptr .align 1 _Z8arrayAddPfS_S_i_param_1,
	.param .u64 .ptr .align 1 _Z8arrayAddPfS_S_i_param_2,
	.param .u32 _Z8arrayAddPfS_S_i_param_3
)
{
	.reg .pred 	%p<2>;
	.reg .b32 	%r<6>;
	.reg .b32 	%f<4>;
	.reg .b64 	%rd<11>;

	ld.param.u64 	%rd1, [_Z8arrayAddPfS_S_i_param_0];
	ld.param.u64 	%rd2, [_Z8arrayAddPfS_S_i_param_1];
	ld.param.u64 	%rd3, [_Z8arrayAddPfS_S_i_param_2];
	ld.param.u32 	%r2, [_Z8arrayAddPfS_S_i_param_3];
	mov.u32 	%r3, %ctaid.x;
	mov.u32 	%r4, %ntid.x;
	mov.u32 	%r5, %tid.x;
	mad.lo.s32 	%r1, %r3, %r4, %r5;
	setp.ge.s32 	%p1, %r1, %r2;
	@%p1 bra 	$L__BB0_2;
	cvta.to.global.u64 	%rd4, %rd1;
	cvta.to.global.u64 	%rd5, %rd2;
	cvta.to.global.u64 	%rd6, %rd3;
	mul.wide.s32 	%rd7, %r1, 4;
	add.s64 	%rd8, %rd4, %rd7;
	ld.global.f32 	%f1, [%rd8];
	add.s64 	%rd9, %rd5, %rd7;
	ld.global.f32 	%f2, [%rd9];
	add.f32 	%f3, %f1, %f2;
	add.s64 	%rd10, %rd6, %rd7;
	st.global.f32 	[%rd10], %f3;
$L__BB0_2:
	ret;

}


// ===== COMPILED SASS (sm_100) =====

	.target	sm_100

	.elftype	@"ET_EXEC"


//--------------------- .note.nv.tkinfo           --------------------------
	.section	.note.nv.tkinfo,"",@"SHT_NOTE"
	.sectionflags	@"SHF_NOTE_NV_TKINFO"
	.tkinfo
        /*0018*/ 	.word	0x00000002
        /*0030*/ 	.string	""
        /*0030*/ 	.string	"ptxas"
        /*0030*/ 	.string	"Cuda compilation tools, release 13.0, V13.0.88"
        /*0030*/ 	.string	"Build cuda_13.0.r13.0/compiler.36424714_0"
        /*0030*/ 	.string	"-arch sm_100 -m 64 "



//--------------------- .note.nv.cuinfo           --------------------------
	.section	.note.nv.cuinfo,"",@"SHT_NOTE"
	.sectionflags	@"SHF_NOTE_NV_CUINFO"
        /*0018*/ 	.short	0x0002
        /*001a*/ 	.short	0x0064
        /*001c*/ 	.short	0x0082
	.zero		2


//--------------------- .nv.info                  --------------------------
	.section	.nv.info,"",@"SHT_CUDA_INFO"
	.align	4


	//----- nvinfo : EIATTR_REGCOUNT
	.align		4
        /*0000*/ 	.byte	0x04, 0x2f
        /*0002*/ 	.short	(.L_1 - .L_0)
	.align		4
.L_0:
        /*0004*/ 	.word	index@(_Z8arrayAddPfS_S_i)
        /*0008*/ 	.word	0x0000000c


	//----- nvinfo : EIATTR_FRAME_SIZE
	.align		4
.L_1:
        /*000c*/ 	.byte	0x04, 0x11
        /*000e*/ 	.short	(.L_3 - .L_2)
	.align		4
.L_2:
        /*0010*/ 	.word	index@(_Z8arrayAddPfS_S_i)
        /*0014*/ 	.word	0x00000000


	//----- nvinfo : EIATTR_MIN_STACK_SIZE
	.align		4
.L_3:
        /*0018*/ 	.byte	0x04, 0x12
        /*001a*/ 	.short	(.L_5 - .L_4)
	.align		4
.L_4:
        /*001c*/ 	.word	index@(_Z8arrayAddPfS_S_i)
        /*0020*/ 	.word	0x00000000
.L_5:


//--------------------- .nv.compat                --------------------------
	.section	.nv.compat,"",@"SHT_CUDA_COMPAT_INFO"
	.align	4
        /*0000*/ 	.byte	0x02, 0x09, 0x00, 0x00, 0x02, 0x02, 0x01, 0x00, 0x02, 0x05, 0x05, 0x00, 0x03, 0x07, 0x01, 0x01
        /*0010*/ 	.byte	0x02, 0x03, 0x00, 0x00, 0x02, 0x06, 0x01, 0x00, 0x04, 0x0b, 0x08, 0x00, 0x09, 0x00, 0x00, 0x00
        /*0020*/ 	.byte	0x00, 0x00, 0x00, 0x00


//--------------------- .nv.info._Z8arrayAddPfS_S_i --------------------------
	.section	.nv.info._Z8arrayAddPfS_S_i,"",@"SHT_CUDA_INFO"
	.sectionflags	@""
	.align	4


	//----- nvinfo : EIATTR_CUDA_API_VERSION
	.align		4
        /*0000*/ 	.byte	0x04, 0x37
        /*0002*/ 	.short	(.L_7 - .L_6)
.L_6:
        /*0004*/ 	.word	0x00000082


	//----- nvinfo : EIATTR_KPARAM_INFO
	.align		4
.L_7:
        /*0008*/ 	.byte	0x04, 0x17
        /*000a*/ 	.short	(.L_9 - .L_8)
.L_8:
        /*000c*/ 	.word	0x00000000
        /*0010*/ 	.short	0x0003
        /*0012*/ 	.short	0x0018
        /*0014*/ 	.byte	0x00, 0xf0, 0x11, 0x00


	//----- nvinfo : EIATTR_KPARAM_INFO
	.align		4
.L_9:
        /*0018*/ 	.byte	0x04, 0x17
        /*001a*/ 	.short	(.L_11 - .L_10)
.L_10:
        /*001c*/ 	.word	0x00000000
        /*0020*/ 	.short	0x0002
        /*0022*/ 	.short	0x0010
        /*0024*/ 	.byte	0x00, 0xf5, 0x21, 0x00


	//----- nvinfo : EIATTR_KPARAM_INFO
	.align		4
.L_11:
        /*0028*/ 	.byte	0x04, 0x17
        /*002a*/ 	.short	(.L_13 - .L_12)
.L_12:
        /*002c*/ 	.word	0x00000000
        /*0030*/ 	.short	0x0001
        /*0032*/ 	.short	0x0008
        /*0034*/ 	.byte	0x00, 0xf5, 0x21, 0x00


	//----- nvinfo : EIATTR_KPARAM_INFO
	.align		4
.L_13:
        /*0038*/ 	.byte	0x04, 0x17
        /*003a*/ 	.short	(.L_15 - .L_14)
.L_14:
        /*003c*/ 	.word	0x00000000
        /*0040*/ 	.short	0x0000
        /*0042*/ 	.short	0x0000
        /*0044*/ 	.byte	0x00, 0xf5, 0x21, 0x00


	//----- nvinfo : EIATTR_SPARSE_MMA_MASK
	.align		4
.L_15:
        /*0048*/ 	.byte	0x03, 0x50
        /*004a*/ 	.short	0x0000


	//----- nvinfo : EIATTR_MAXREG_COUNT
	.align		4
        /*004c*/ 	.byte	0x03, 0x1b
        /*004e*/ 	.short	0x00ff


	//----- nvinfo : EIATTR_MERCURY_ISA_VERSION
	.align		4
        /*0050*/ 	.byte	0x03, 0x5f
        /*0052*/ 	.short	0x0101


	//----- nvinfo : EIATTR_VRC_CTA_INIT_COUNT
	.align		4
        /*0054*/ 	.byte	0x02, 0x4a
	.zero		1
	.zero		1


	//----- nvinfo : EIATTR_EXIT_INSTR_OFFSETS
	.align		4
        /*0058*/ 	.byte	0x04, 0x1c
        /*005a*/ 	.short	(.L_17 - .L_16)


	//   ....[0]....
.L_16:
        /*005c*/ 	.word	0x00000070


	//   ....[1]....
        /*0060*/ 	.word	0x00000130


	//----- nvinfo : EIATTR_CBANK_PARAM_SIZE
	.align		4
.L_17:
        /*0064*/ 	.byte	0x03, 0x19
        /*0066*/ 	.short	0x001c


	//----- nvinfo : EIATTR_PARAM_CBANK
	.align		4
        /*0068*/ 	.byte	0x04, 0x0a
        /*006a*/ 	.short	(.L_19 - .L_18)
	.align		4
.L_18:
        /*006c*/ 	.word	index@(.nv.constant0._Z8arrayAddPfS_S_i)
        /*0070*/ 	.short	0x0380
        /*0072*/ 	.short	0x001c


	//----- nvinfo : EIATTR_SW_WAR
	.align		4
.L_19:
        /*0074*/ 	.byte	0x04, 0x36
        /*0076*/ 	.short	(.L_21 - .L_20)
.L_20:
        /*0078*/ 	.word	0x00000008
.L_21:


//--------------------- .nv.callgraph             --------------------------
	.section	.nv.callgraph,"",@"SHT_CUDA_CALLGRAPH"
	.align	4
	.sectionentsize	8
	.align		4
        /*0000*/ 	.word	0x00000000
	.align		4
        /*0004*/ 	.word	0xffffffff
	.align		4
        /*0008*/ 	.word	0x00000000
	.align		4
        /*000c*/ 	.word	0xfffffffe
	.align		4
        /*0010*/ 	.word	0x00000000
	.align		4
        /*0014*/ 	.word	0xfffffffd
	.align		4
        /*0018*/ 	.word	0x00000000
	.align		4
        /*001c*/ 	.word	0xfffffffc


//--------------------- .text._Z8arrayAddPfS_S_i  --------------------------
	.section	.text._Z8arrayAddPfS_S_i,"ax",@progbits
	.align	128
        .global         _Z8arrayAddPfS_S_i
        .type           _Z8arrayAddPfS_S_i,@function
        .size           _Z8arrayAddPfS_S_i,(.L_x_1 - _Z8arrayAddPfS_S_i)
        .other          _Z8arrayAddPfS_S_i,@"STO_CUDA_ENTRY STV_DEFAULT"
_Z8arrayAddPfS_S_i:
.text._Z8arrayAddPfS_S_i:
[----:B------:R-:W-:Y:S01]  /*0000*/  LDC R1, c[0x0][0x37c] ;  /* 0x0000df00ff017b82 */ /* 0x000fe20000000800 */
[----:B------:R-:W0:Y:S07]  /*0010*/  S2R R0, SR_TID.X ;  /* 0x0000000000007919 */ /* 0x000e2e0000002100 */
[----:B------:R-:W0:Y:S01]  /*0020*/  S2UR UR4, SR_CTAID.X ;  /* 0x00000000000479c3 */ /* 0x000e220000002500 */
[----:B------:R-:W1:Y:S07]  /*0030*/  LDCU UR5, c[0x0][0x398] ;  /* 0x00007300ff0577ac */ /* 0x000e6e0008000800 */
[----:B------:R-:W0:Y:S02]  /*0040*/  LDC R9, c[0x0][0x360] ;  /* 0x0000d800ff097b82 */ /* 0x000e240000000800 */
[----:B0-----:R-:W-:-:S05]  /*0050*/  IMAD R9, R9, UR4, R0 ;  /* 0x0000000409097c24 */ /* 0x001fca000f8e0200 */
[----:B-1----:R-:W-:-:S13]  /*0060*/  ISETP.GE.AND P0, PT, R9, UR5, PT ;  /* 0x0000000509007c0c */ /* 0x002fda000bf06270 */
[----:B------:R-:W-:Y:S05]  /*0070*/  @P0 EXIT ;  /* 0x000000000000094d */ /* 0x000fea0003800000 */
[----:B------:R-:W0:Y:S01]  /*0080*/  LDC.64 R2, c[0x0][0x380] ;  /* 0x0000e000ff027b82 */ /* 0x000e220000000a00 */
[----:B------:R-:W1:Y:S07]  /*0090*/  LDCU.64 UR4, c[0x0][0x358] ;  /* 0x00006b00ff0477ac */ /* 0x000e6e0008000a00 */
[----:B------:R-:W2:Y:S08]  /*00a0*/  LDC.64 R4, c[0x0][0x388] ;  /* 0x0000e200ff047b82 */ /* 0x000eb00000000a00 */
[----:B------:R-:W3:Y:S01]  /*00b0*/  LDC.64 R6, c[0x0][0x390] ;  /* 0x0000e400ff067b82 */ /* 0x000ee20000000a00 */
[----:B0-----:R-:W-:-:S06]  /*00c0*/  IMAD.WIDE R2, R9, 0x4, R2 ;  /* 0x0000000409027825 */ /* 0x001fcc00078e0202 */
[----:B-1----:R-:W4:Y:S01]  /*00d0*/  LDG.E R2, desc[UR4][R2.64] ;  /* 0x0000000402027981 */ /* 0x002f22000c1e1900 */
[----:B--2---:R-:W-:-:S06]  /*00e0*/  IMAD.WIDE R4, R9, 0x4, R4 ;  /* 0x0000000409047825 */ /* 0x004fcc00078e0204 */
[----:B------:R-:W4:Y:S01]  /*00f0*/  LDG.E R5, desc[UR4][R4.64] ;  /* 0x0000000404057981 */ /* 0x000f22000c1e1900 */
[----:B---3--:R-:W-:-:S04]  /*0100*/  IMAD.WIDE R6, R9, 0x4, R6 ;  /* 0x0000000409067825 */ /* 0x008fc800078e0206 */
[----:B----4-:R-:W-:-:S05]  /*0110*/  FADD R9, R2, R5 ;  /* 0x0000000502097221 */ /* 0x010fca0000000000 */
[----:B------:R-:W-:Y:S01]  /*0120*/  STG.E desc[UR4][R6.64], R9 ;  /* 0x0000000906007986 */ /* 0x000fe2000c101904 */
[----:B------:R-:W-:Y:S05]  /*0130*/  EXIT ;  /* 0x000000000000794d */ /* 0x000fea0003800000 */
.L_x_0:
[----:B------:R-:W-:-:S00]  /*0140*/  BRA `(.L_x_0) ;  /* 0xfffffffc00fc7947 */ /* 0x000fc0000383ffff */
[----:B------:R-:W-:-:S00]  /*0150*/  NOP ;  /* 0x0000000000007918 */ /* 0x000fc00000000000 */
        /* <DEDUP_REMOVED lines=10> */
.L_x_1:


//--------------------- .nv.shared.reserved.0     --------------------------
	.section	.nv.shared.reserved.0,"aw",@nobits
	.weak		__nv_reservedSMEM_offset_0_alias
	.size		__nv_reservedSMEM_offset_0_alias, 0, 64
	.other		__nv_reservedSMEM_offset_0_alias,@"STO_CUDA_RESERVED_SHARED STV_DEFAULT"
__nv_reservedSMEM_offset_0_alias:
	.zero		0
	.zero		64


//--------------------- .nv.constant0._Z8arrayAddPfS_S_i --------------------------
	.section	.nv.constant0._Z8arrayAddPfS_S_i,"a",@progbits
	.sectionflags	@""
	.align	4
.nv.constant0._Z8arrayAddPfS_S_i:
	.zero		924


//--------------------- SYMBOLS --------------------------

	.type		.nv.reservedSmem.offset0,@object
	.size		.nv.reservedSmem.offset0,0x4
